	.headerflags	@"EF_CUDA_TEXMODE_UNIFIED EF_CUDA_64BIT_ADDRESS EF_CUDA_ACCELERATORS EF_CUDA_SM90 EF_CUDA_VIRTUAL_SM(EF_CUDA_SM90)"
	.elftype	@"ET_EXEC"


//--------------------- .nv.info                  --------------------------
	.section	.nv.info,"",@"SHT_CUDA_INFO"
	.align	4


	//----- nvinfo : EIATTR_REGCOUNT
	.align		4
        /*0000*/ 	.byte	0x04, 0x2f
        /*0002*/ 	.short	(.L_1 - .L_0)
	.align		4
.L_0:
        /*0004*/ 	.word	index@(triton_poi_fused_repeat_2)
        /*0008*/ 	.word	0x0000000c


	//----- nvinfo : EIATTR_MIN_STACK_SIZE
	.align		4
.L_1:
        /*000c*/ 	.byte	0x04, 0x12
        /*000e*/ 	.short	(.L_3 - .L_2)
	.align		4
.L_2:
        /*0010*/ 	.word	index@(triton_poi_fused_repeat_2)
        /*0014*/ 	.word	0x00000000


	//----- nvinfo : EIATTR_FRAME_SIZE
	.align		4
.L_3:
        /*0018*/ 	.byte	0x04, 0x11
        /*001a*/ 	.short	(.L_5 - .L_4)
	.align		4
.L_4:
        /*001c*/ 	.word	index@(triton_poi_fused_repeat_2)
        /*0020*/ 	.word	0x00000000


	//----- nvinfo : EIATTR_MIN_STACK_SIZE
	.align		4
.L_5:
        /*0024*/ 	.byte	0x04, 0x12
        /*0026*/ 	.short	(.L_7 - .L_6)
	.align		4
.L_6:
        /*0028*/ 	.word	index@(triton_poi_fused_repeat_2)
        /*002c*/ 	.word	0x00000000
.L_7:


//--------------------- .nv.info.triton_poi_fused_repeat_2 --------------------------
	.section	.nv.info.triton_poi_fused_repeat_2,"",@"SHT_CUDA_INFO"
	.sectionflags	@""
	.align	4


	//----- nvinfo : EIATTR_CUDA_API_VERSION
	.align		4
        /*0000*/ 	.byte	0x04, 0x37
        /*0002*/ 	.short	(.L_9 - .L_8)
.L_8:
        /*0004*/ 	.word	0x0000007c


	//----- nvinfo : EIATTR_KPARAM_INFO
	.align		4
.L_9:
        /*0008*/ 	.byte	0x04, 0x17
        /*000a*/ 	.short	(.L_11 - .L_10)
.L_10:
        /*000c*/ 	.word	0x00000000
        /*0010*/ 	.short	0x0002
        /*0012*/ 	.short	0x0010
        /*0014*/ 	.byte	0x00, 0xf0, 0x11, 0x00


	//----- nvinfo : EIATTR_KPARAM_INFO
	.align		4
.L_11:
        /*0018*/ 	.byte	0x04, 0x17
        /*001a*/ 	.short	(.L_13 - .L_12)
.L_12:
        /*001c*/ 	.word	0x00000000
        /*0020*/ 	.short	0x0001
        /*0022*/ 	.short	0x0008
        /*0024*/ 	.byte	0x00, 0xf4, 0x21, 0x00


	//----- nvinfo : EIATTR_KPARAM_INFO
	.align		4
.L_13:
        /*0028*/ 	.byte	0x04, 0x17
        /*002a*/ 	.short	(.L_15 - .L_14)
.L_14:
        /*002c*/ 	.word	0x00000000
        /*0030*/ 	.short	0x0000
        /*0032*/ 	.short	0x0000
        /*0034*/ 	.byte	0x00, 0xf4, 0x21, 0x00


	//----- nvinfo : EIATTR_SPARSE_MMA_MASK
	.align		4
.L_15:
        /*0038*/ 	.byte	0x03, 0x50
        /*003a*/ 	.short	0x0000


	//----- nvinfo : EIATTR_MAXREG_COUNT
	.align		4
        /*003c*/ 	.byte	0x03, 0x1b
        /*003e*/ 	.short	0x00ff


	//----- nvinfo : EIATTR_EXIT_INSTR_OFFSETS
	.align		4
        /*0040*/ 	.byte	0x04, 0x1c
        /*0042*/ 	.short	(.L_17 - .L_16)


	//   ....[0]....
.L_16:
        /*0044*/ 	.word	0x00000140


	//   ....[1]....
        /*0048*/ 	.word	0x00000160


	//----- nvinfo : EIATTR_REQNTID
	.align		4
.L_17:
        /*004c*/ 	.byte	0x04, 0x10
        /*004e*/ 	.short	(.L_19 - .L_18)
.L_18:
        /*0050*/ 	.word	0x00000020
        /*0054*/ 	.word	0x00000001
        /*0058*/ 	.word	0x00000001


	//----- nvinfo : EIATTR_CBANK_PARAM_SIZE
	.align		4
.L_19:
        /*005c*/ 	.byte	0x03, 0x19
        /*005e*/ 	.short	0x0014


	//----- nvinfo : EIATTR_PARAM_CBANK
	.align		4
        /*0060*/ 	.byte	0x04, 0x0a
        /*0062*/ 	.short	(.L_21 - .L_20)
	.align		4
.L_20:
        /*0064*/ 	.word	index@(.nv.constant0.triton_poi_fused_repeat_2)
        /*0068*/ 	.short	0x0210
        /*006a*/ 	.short	0x0014


	//----- nvinfo : EIATTR_SW_WAR
	.align		4
.L_21:
        /*006c*/ 	.byte	0x04, 0x36
        /*006e*/ 	.short	(.L_23 - .L_22)
.L_22:
        /*0070*/ 	.word	0x00000008
.L_23:


//--------------------- .nv.callgraph             --------------------------
	.section	.nv.callgraph,"",@"SHT_CUDA_CALLGRAPH"
	.align	4
	.sectionentsize	8
	.align		4
        /*0000*/ 	.word	0x00000000
	.align		4
        /*0004*/ 	.word	0xffffffff
	.align		4
        /*0008*/ 	.word	0x00000000
	.align		4
        /*000c*/ 	.word	0xfffffffe
	.align		4
        /*0010*/ 	.word	0x00000000
	.align		4
        /*0014*/ 	.word	0xfffffffd
	.align		4
        /*0018*/ 	.word	0x00000000
	.align		4
        /*001c*/ 	.word	0xfffffffc


//--------------------- .text.triton_poi_fused_repeat_2 --------------------------
	.section	.text.triton_poi_fused_repeat_2,"ax",@progbits
	.align	128
        .global         triton_poi_fused_repeat_2
        .type           triton_poi_fused_repeat_2,@function
        .size           triton_poi_fused_repeat_2,(.L_x_1 - triton_poi_fused_repeat_2)
        .other          triton_poi_fused_repeat_2,@"STO_CUDA_ENTRY STV_DEFAULT"
triton_poi_fused_repeat_2:
.text.triton_poi_fused_repeat_2:
[----:B------:R-:W0:Y:S02]  /*0000*/  LDC R1, c[0x0][0x28] ;  /* 0x00000a00ff017b82 */ /* 0x000e240000000800 */
[----:B------:R-:W1:Y:S01]  /*0010*/  S2R R6, SR_TID.X ;  /* 0x0000000000067919 */ /* 0x000e620000002100 */
[----:B------:R-:W2:Y:S01]  /*0020*/  LDC.64 R2, c[0x0][0x210] ;  /* 0x00008400ff027b82 */ /* 0x000ea20000000a00 */
[----:B------:R-:W-:Y:S01]  /*0030*/  IMAD.MOV.U32 R9, RZ, RZ, RZ ;  /* 0x000000ffff097224 */ /* 0x000fe200078e00ff */
[----:B------:R-:W-:Y:S01]  /*0040*/  ULDC.64 UR4, c[0x0][0x208] ;  /* 0x0000820000047ab9 */ /* 0x000fe20000000a00 */
[----:B------:R-:W3:Y:S01]  /*0050*/  S2R R7, SR_CTAID.X ;  /* 0x0000000000077919 */ /* 0x000ee20000002500 */
[----:B-1----:R-:W-:Y:S02]  /*0060*/  LOP3.LUT R0, R6, 0xf, RZ, 0xc0, !PT ;  /* 0x0000000f06007812 */ /* 0x002fe400078ec0ff */
[----:B---3--:R-:W-:-:S03]  /*0070*/  SHF.R.S32.HI R4, RZ, 0x1b, R7 ;  /* 0x0000001bff047819 */ /* 0x008fc60000011407 */
[----:B------:R-:W-:Y:S01]  /*0080*/  IMAD R7, R7, 0x10, R0 ;  /* 0x0000001007077824 */ /* 0x000fe200078e0200 */
[----:B------:R-:W-:-:S04]  /*0090*/  SGXT R0, R4, 0x1 ;  /* 0x000000010400781a */ /* 0x000fc80000000200 */
[----:B------:R-:W-:Y:S02]  /*00a0*/  ISETP.GE.AND P0, PT, R7, 0x10, PT ;  /* 0x000000100700780c */ /* 0x000fe40003f06270 */
[----:B------:R-:W-:-:S04]  /*00b0*/  LEA.HI R0, R0, R7, RZ, 0x2 ;  /* 0x0000000700007211 */ /* 0x000fc800078f10ff */
[----:B------:R-:W-:-:S05]  /*00c0*/  LOP3.LUT R0, R0, 0xfffffffc, RZ, 0xc0, !PT ;  /* 0xfffffffc00007812 */ /* 0x000fca00078ec0ff */
[----:B------:R-:W-:-:S04]  /*00d0*/  IMAD.IADD R5, R7, 0x1, -R0 ;  /* 0x0000000107057824 */ /* 0x000fc800078e0a00 */
[----:B--2---:R-:W-:Y:S02]  /*00e0*/  IMAD.WIDE R2, R5, 0x4, R2 ;  /* 0x0000000405027825 */ /* 0x004fe400078e0202 */
[----:B------:R-:W1:Y:S03]  /*00f0*/  LDC.64 R4, c[0x0][0x218] ;  /* 0x00008600ff047b82 */ /* 0x000e660000000a00 */
[----:B------:R2:W5:Y:S01]  /*0100*/  @!P0 LDG.E R9, desc[UR4][R2.64] ;  /* 0x0000000402098981 */ /* 0x000562000c1e1900 */
[----:B------:R-:W-:-:S04]  /*0110*/  LOP3.LUT P0, RZ, R6, 0x10, RZ, 0xc0, !PT ;  /* 0x0000001006ff7812 */ /* 0x000fc8000780c0ff */
[C---:B------:R-:W-:Y:S01]  /*0120*/  ISETP.LT.AND P0, PT, R7.reuse, 0x10, !P0 ;  /* 0x000000100700780c */ /* 0x040fe20004701270 */
[----:B-1----:R-:W-:-:S12]  /*0130*/  IMAD.WIDE R4, R7, 0x4, R4 ;  /* 0x0000000407047825 */ /* 0x002fd800078e0204 */
[----:B--2---:R-:W-:Y:S05]  /*0140*/  @!P0 EXIT ;  /* 0x000000000000894d */ /* 0x004fea0003800000 */
[----:B-----5:R-:W-:Y:S01]  /*0150*/  STG.E desc[UR4][R4.64], R9 ;  /* 0x0000000904007986 */ /* 0x020fe2000c101904 */
[----:B------:R-:W-:Y:S05]  /*0160*/  EXIT ;  /* 0x000000000000794d */ /* 0x000fea0003800000 */
.L_x_0:
[----:B------:R-:W-:-:S00]  /*0170*/  BRA `(.L_x_0) ;  /* 0xfffffffc00fc7947 */ /* 0x000fc0000383ffff */
[----:B------:R-:W-:-:S00]  /*0180*/  NOP ;  /* 0x0000000000007918 */ /* 0x000fc00000000000 */
[----:B------:R-:W-:-:S00]  /*0190*/  NOP ;  /* 0x0000000000007918 */ /* 0x000fc00000000000 */
[----:B------:R-:W-:-:S00]  /*01a0*/  NOP ;  /* 0x0000000000007918 */ /* 0x000fc00000000000 */
[----:B------:R-:W-:-:S00]  /*01b0*/  NOP ;  /* 0x0000000000007918 */ /* 0x000fc00000000000 */
[----:B------:R-:W-:-:S00]  /*01c0*/  NOP ;  /* 0x0000000000007918 */ /* 0x000fc00000000000 */
[----:B------:R-:W-:-:S00]  /*01d0*/  NOP ;  /* 0x0000000000007918 */ /* 0x000fc00000000000 */
[----:B------:R-:W-:-:S00]  /*01e0*/  NOP ;  /* 0x0000000000007918 */ /* 0x000fc00000000000 */
[----:B------:R-:W-:-:S00]  /*01f0*/  NOP ;  /* 0x0000000000007918 */ /* 0x000fc00000000000 */
.L_x_1:


//--------------------- .nv.constant0.triton_poi_fused_repeat_2 --------------------------
	.section	.nv.constant0.triton_poi_fused_repeat_2,"a",@progbits
	.sectionflags	@""
	.align	4
.nv.constant0.triton_poi_fused_repeat_2:
	.zero		548
